//
// Generated by NVIDIA NVVM Compiler
//
// Compiler Build ID: CL-36424714
// Cuda compilation tools, release 13.0, V13.0.88
// Based on NVVM 20.0.0
//

.version 9.0
.target sm_100
.address_size 64

	// .globl	ccd

.visible .entry ccd(
	.param .u64 .ptr .align 1 ccd_param_0,
	.param .u64 .ptr .align 1 ccd_param_1,
	.param .u64 .ptr .align 1 ccd_param_2
)
{



}


// ===== COMPILED SASS (sm_100) =====

	.target	sm_100

	.elftype	@"ET_EXEC"


//--------------------- .note.nv.tkinfo           --------------------------
	.section	.note.nv.tkinfo,"",@"SHT_NOTE"
	.sectionflags	@"SHF_NOTE_NV_TKINFO"
	.tkinfo
        /*0018*/ 	.word	0x00000002
        /*0030*/ 	.string	""
        /*0030*/ 	.string	"ptxas"
        /*0030*/ 	.string	"Cuda compilation tools, release 13.0, V13.0.88"
        /*0030*/ 	.string	"Build cuda_13.0.r13.0/compiler.36424714_0"
        /*0030*/ 	.string	"-arch sm_100 -m 64 "



//--------------------- .note.nv.cuinfo           --------------------------
	.section	.note.nv.cuinfo,"",@"SHT_NOTE"
	.sectionflags	@"SHF_NOTE_NV_CUINFO"
        /*0018*/ 	.short	0x0002
        /*001a*/ 	.short	0x0064
        /*001c*/ 	.short	0x0082
	.zero		2


//--------------------- .nv.info                  --------------------------
	.section	.nv.info,"",@"SHT_CUDA_INFO"
	.align	4


	//----- nvinfo : EIATTR_REGCOUNT
	.align		4
        /*0000*/ 	.byte	0x04, 0x2f
        /*0002*/ 	.short	(.L_1 - .L_0)
	.align		4
.L_0:
        /*0004*/ 	.word	index@(ccd)
        /*0008*/ 	.word	0x00000004


	//----- nvinfo : EIATTR_FRAME_SIZE
	.align		4
.L_1:
        /*000c*/ 	.byte	0x04, 0x11
        /*000e*/ 	.short	(.L_3 - .L_2)
	.align		4
.L_2:
        /*0010*/ 	.word	index@(ccd)
        /*0014*/ 	.word	0x00000000


	//----- nvinfo : EIATTR_MIN_STACK_SIZE
	.align		4
.L_3:
        /*0018*/ 	.byte	0x04, 0x12
        /*001a*/ 	.short	(.L_5 - .L_4)
	.align		4
.L_4:
        /*001c*/ 	.word	index@(ccd)
        /*0020*/ 	.word	0x00000000
.L_5:


//--------------------- .nv.compat                --------------------------
	.section	.nv.compat,"",@"SHT_CUDA_COMPAT_INFO"
	.align	4
        /*0000*/ 	.byte	0x02, 0x09, 0x00, 0x00, 0x02, 0x02, 0x01, 0x00, 0x02, 0x05, 0x05, 0x00, 0x03, 0x07, 0x01, 0x01
        /*0010*/ 	.byte	0x02, 0x03, 0x00, 0x00, 0x02, 0x06, 0x01, 0x00, 0x04, 0x0b, 0x08, 0x00, 0x09, 0x00, 0x00, 0x00
        /*0020*/ 	.byte	0x00, 0x00, 0x00, 0x00


//--------------------- .nv.info.ccd              --------------------------
	.section	.nv.info.ccd,"",@"SHT_CUDA_INFO"
	.sectionflags	@""
	.align	4


	//----- nvinfo : EIATTR_CUDA_API_VERSION
	.align		4
        /*0000*/ 	.byte	0x04, 0x37
        /*0002*/ 	.short	(.L_7 - .L_6)
.L_6:
        /*0004*/ 	.word	0x00000082


	//----- nvinfo : EIATTR_KPARAM_INFO
	.align		4
.L_7:
        /*0008*/ 	.byte	0x04, 0x17
        /*000a*/ 	.short	(.L_9 - .L_8)
.L_8:
        /*000c*/ 	.word	0x00000000
        /*0010*/ 	.short	0x0002
        /*0012*/ 	.short	0x0010
        /*0014*/ 	.byte	0x00, 0xf5, 0x21, 0x00


	//----- nvinfo : EIATTR_KPARAM_INFO
	.align		4
.L_9:
        /*0018*/ 	.byte	0x04, 0x17
        /*001a*/ 	.short	(.L_11 - .L_10)
.L_10:
        /*001c*/ 	.word	0x00000000
        /*0020*/ 	.short	0x0001
        /*0022*/ 	.short	0x0008
        /*0024*/ 	.byte	0x00, 0xf5, 0x21, 0x00


	//----- nvinfo : EIATTR_KPARAM_INFO
	.align		4
.L_11:
        /*0028*/ 	.byte	0x04, 0x17
        /*002a*/ 	.short	(.L_13 - .L_12)
.L_12:
        /*002c*/ 	.word	0x00000000
        /*0030*/ 	.short	0x0000
        /*0032*/ 	.short	0x0000
        /*0034*/ 	.byte	0x00, 0xf5, 0x21, 0x00


	//----- nvinfo : EIATTR_SPARSE_MMA_MASK
	.align		4
.L_13:
        /*0038*/ 	.byte	0x03, 0x50
        /*003a*/ 	.short	0x0000


	//----- nvinfo : EIATTR_MAXREG_COUNT
	.align		4
        /*003c*/ 	.byte	0x03, 0x1b
        /*003e*/ 	.short	0x00ff


	//----- nvinfo : EIATTR_MERCURY_ISA_VERSION
	.align		4
        /*0040*/ 	.byte	0x03, 0x5f
        /*0042*/ 	.short	0x0101


	//----- nvinfo : EIATTR_VRC_CTA_INIT_COUNT
	.align		4
        /*0044*/ 	.byte	0x02, 0x4a
	.zero		1
	.zero		1


	//----- nvinfo : EIATTR_EXIT_INSTR_OFFSETS
	.align		4
        /*0048*/ 	.byte	0x04, 0x1c
        /*004a*/ 	.short	(.L_15 - .L_14)


	//   ....[0]....
.L_14:
        /*004c*/ 	.word	0x00000010


	//----- nvinfo : EIATTR_CBANK_PARAM_SIZE
	.align		4
.L_15:
        /*0050*/ 	.byte	0x03, 0x19
        /*0052*/ 	.short	0x0018


	//----- nvinfo : EIATTR_PARAM_CBANK
	.align		4
        /*0054*/ 	.byte	0x04, 0x0a
        /*0056*/ 	.short	(.L_17 - .L_16)
	.align		4
.L_16:
        /*0058*/ 	.word	index@(.nv.constant0.ccd)
        /*005c*/ 	.short	0x0380
        /*005e*/ 	.short	0x0018


	//----- nvinfo : EIATTR_SW_WAR
	.align		4
.L_17:
        /*0060*/ 	.byte	0x04, 0x36
        /*0062*/ 	.short	(.L_19 - .L_18)
.L_18:
        /*0064*/ 	.word	0x00000008
.L_19:


//--------------------- .nv.callgraph             --------------------------
	.section	.nv.callgraph,"",@"SHT_CUDA_CALLGRAPH"
	.align	4
	.sectionentsize	8
	.align		4
        /*0000*/ 	.word	0x00000000
	.align		4
        /*0004*/ 	.word	0xffffffff
	.align		4
        /*0008*/ 	.word	0x00000000
	.align		4
        /*000c*/ 	.word	0xfffffffe
	.align		4
        /*0010*/ 	.word	0x00000000
	.align		4
        /*0014*/ 	.word	0xfffffffd
	.align		4
        /*0018*/ 	.word	0x00000000
	.align		4
        /*001c*/ 	.word	0xfffffffc


//--------------------- .text.ccd                 --------------------------
	.section	.text.ccd,"ax",@progbits
	.align	128
        .global         ccd
        .type           ccd,@function
        .size           ccd,(.L_x_1 - ccd)
        .other          ccd,@"STO_CUDA_ENTRY STV_DEFAULT"
ccd:
.text.ccd:
[----:B------:R-:W-:Y:S01]  /*0000*/  LDC R1, c[0x0][0x37c] ;  /* 0x0000df00ff017b82 */ /* 0x000fe20000000800 */
[----:B------:R-:W-:Y:S05]  /*0010*/  EXIT ;  /* 0x000000000000794d */ /* 0x000fea0003800000 */
.L_x_0:
[----:B------:R-:W-:-:S00]  /*0020*/  BRA `(.L_x_0) ;  /* 0xfffffffc00fc7947 */ /* 0x000fc0000383ffff */
[----:B------:R-:W-:-:S00]  /*0030*/  NOP ;  /* 0x0000000000007918 */ /* 0x000fc00000000000 */
        /* <DEDUP_REMOVED lines=12> */
.L_x_1:


//--------------------- .nv.shared.reserved.0     --------------------------
	.section	.nv.shared.reserved.0,"aw",@nobits
	.weak		__nv_reservedSMEM_offset_0_alias
	.size		__nv_reservedSMEM_offset_0_alias, 0, 64
	.other		__nv_reservedSMEM_offset_0_alias,@"STO_CUDA_RESERVED_SHARED STV_DEFAULT"
__nv_reservedSMEM_offset_0_alias:
	.zero		0
	.zero		64


//--------------------- .nv.constant0.ccd         --------------------------
	.section	.nv.constant0.ccd,"a",@progbits
	.sectionflags	@""
	.align	4
.nv.constant0.ccd:
	.zero		920


//--------------------- SYMBOLS --------------------------

	.type		.nv.reservedSmem.offset0,@object
	.size		.nv.reservedSmem.offset0,0x4
